//
// Generated by NVIDIA NVVM Compiler
//
// Compiler Build ID: CL-36424714
// Cuda compilation tools, release 13.0, V13.0.88
// Based on NVVM 20.0.0
//

.version 9.0
.target sm_100
.address_size 64

	// .globl	ni_attn

.visible .entry ni_attn()
{


	ret;

}


// ===== COMPILED SASS (sm_100) =====

	.target	sm_100

	.elftype	@"ET_EXEC"


//--------------------- .note.nv.tkinfo           --------------------------
	.section	.note.nv.tkinfo,"",@"SHT_NOTE"
	.sectionflags	@"SHF_NOTE_NV_TKINFO"
	.tkinfo
        /*0018*/ 	.word	0x00000002
        /*0030*/ 	.string	""
        /*0030*/ 	.string	"ptxas"
        /*0030*/ 	.string	"Cuda compilation tools, release 13.0, V13.0.88"
        /*0030*/ 	.string	"Build cuda_13.0.r13.0/compiler.36424714_0"
        /*0030*/ 	.string	"-arch sm_100 -m 64 "



//--------------------- .note.nv.cuinfo           --------------------------
	.section	.note.nv.cuinfo,"",@"SHT_NOTE"
	.sectionflags	@"SHF_NOTE_NV_CUINFO"
        /*0018*/ 	.short	0x0002
        /*001a*/ 	.short	0x0064
        /*001c*/ 	.short	0x0082
	.zero		2


//--------------------- .nv.info                  --------------------------
	.section	.nv.info,"",@"SHT_CUDA_INFO"
	.align	4


	//----- nvinfo : EIATTR_REGCOUNT
	.align		4
        /*0000*/ 	.byte	0x04, 0x2f
        /*0002*/ 	.short	(.L_1 - .L_0)
	.align		4
.L_0:
        /*0004*/ 	.word	index@(ni_attn)
        /*0008*/ 	.word	0x00000004


	//----- nvinfo : EIATTR_FRAME_SIZE
	.align		4
.L_1:
        /*000c*/ 	.byte	0x04, 0x11
        /*000e*/ 	.short	(.L_3 - .L_2)
	.align		4
.L_2:
        /*0010*/ 	.word	index@(ni_attn)
        /*0014*/ 	.word	0x00000000


	//----- nvinfo : EIATTR_MIN_STACK_SIZE
	.align		4
.L_3:
        /*0018*/ 	.byte	0x04, 0x12
        /*001a*/ 	.short	(.L_5 - .L_4)
	.align		4
.L_4:
        /*001c*/ 	.word	index@(ni_attn)
        /*0020*/ 	.word	0x00000000
.L_5:


//--------------------- .nv.compat                --------------------------
	.section	.nv.compat,"",@"SHT_CUDA_COMPAT_INFO"
	.align	4
        /*0000*/ 	.byte	0x02, 0x09, 0x00, 0x00, 0x02, 0x02, 0x01, 0x00, 0x02, 0x05, 0x05, 0x00, 0x03, 0x07, 0x01, 0x01
        /*0010*/ 	.byte	0x02, 0x03, 0x00, 0x00, 0x02, 0x06, 0x01, 0x00, 0x04, 0x0b, 0x08, 0x00, 0x09, 0x00, 0x00, 0x00
        /*0020*/ 	.byte	0x00, 0x00, 0x00, 0x00


//--------------------- .nv.info.ni_attn          --------------------------
	.section	.nv.info.ni_attn,"",@"SHT_CUDA_INFO"
	.sectionflags	@""
	.align	4


	//----- nvinfo : EIATTR_CUDA_API_VERSION
	.align		4
        /*0000*/ 	.byte	0x04, 0x37
        /*0002*/ 	.short	(.L_7 - .L_6)
.L_6:
        /*0004*/ 	.word	0x00000082


	//----- nvinfo : EIATTR_SPARSE_MMA_MASK
	.align		4
.L_7:
        /*0008*/ 	.byte	0x03, 0x50
        /*000a*/ 	.short	0x0000


	//----- nvinfo : EIATTR_MAXREG_COUNT
	.align		4
        /*000c*/ 	.byte	0x03, 0x1b
        /*000e*/ 	.short	0x00ff


	//----- nvinfo : EIATTR_MERCURY_ISA_VERSION
	.align		4
        /*0010*/ 	.byte	0x03, 0x5f
        /*0012*/ 	.short	0x0101


	//----- nvinfo : EIATTR_VRC_CTA_INIT_COUNT
	.align		4
        /*0014*/ 	.byte	0x02, 0x4a
	.zero		1
	.zero		1


	//----- nvinfo : EIATTR_EXIT_INSTR_OFFSETS
	.align		4
        /*0018*/ 	.byte	0x04, 0x1c
        /*001a*/ 	.short	(.L_9 - .L_8)


	//   ....[0]....
.L_8:
        /*001c*/ 	.word	0x00000010


	//----- nvinfo : EIATTR_SW_WAR
	.align		4
.L_9:
        /*0020*/ 	.byte	0x04, 0x36
        /*0022*/ 	.short	(.L_11 - .L_10)
.L_10:
        /*0024*/ 	.word	0x00000008
.L_11:


//--------------------- .nv.callgraph             --------------------------
	.section	.nv.callgraph,"",@"SHT_CUDA_CALLGRAPH"
	.align	4
	.sectionentsize	8
	.align		4
        /*0000*/ 	.word	0x00000000
	.align		4
        /*0004*/ 	.word	0xffffffff
	.align		4
        /*0008*/ 	.word	0x00000000
	.align		4
        /*000c*/ 	.word	0xfffffffe
	.align		4
        /*0010*/ 	.word	0x00000000
	.align		4
        /*0014*/ 	.word	0xfffffffd
	.align		4
        /*0018*/ 	.word	0x00000000
	.align		4
        /*001c*/ 	.word	0xfffffffc


//--------------------- .text.ni_attn             --------------------------
	.section	.text.ni_attn,"ax",@progbits
	.align	128
        .global         ni_attn
        .type           ni_attn,@function
        .size           ni_attn,(.L_x_1 - ni_attn)
        .other          ni_attn,@"STO_CUDA_ENTRY STV_DEFAULT"
ni_attn:
.text.ni_attn:
[----:B------:R-:W-:Y:S01]  /*0000*/  LDC R1, c[0x0][0x37c] ;  /* 0x0000df00ff017b82 */ /* 0x000fe20000000800 */
[----:B------:R-:W-:Y:S05]  /*0010*/  EXIT ;  /* 0x000000000000794d */ /* 0x000fea0003800000 */
.L_x_0:
[----:B------:R-:W-:-:S00]  /*0020*/  BRA `(.L_x_0) ;  /* 0xfffffffc00fc7947 */ /* 0x000fc0000383ffff */
[----:B------:R-:W-:-:S00]  /*0030*/  NOP ;  /* 0x0000000000007918 */ /* 0x000fc00000000000 */
        /* <DEDUP_REMOVED lines=12> */
.L_x_1:


//--------------------- .nv.shared.reserved.0     --------------------------
	.section	.nv.shared.reserved.0,"aw",@nobits
	.weak		__nv_reservedSMEM_offset_0_alias
	.size		__nv_reservedSMEM_offset_0_alias, 0, 64
	.other		__nv_reservedSMEM_offset_0_alias,@"STO_CUDA_RESERVED_SHARED STV_DEFAULT"
__nv_reservedSMEM_offset_0_alias:
	.zero		0
	.zero		64


//--------------------- .nv.constant0.ni_attn     --------------------------
	.section	.nv.constant0.ni_attn,"a",@progbits
	.sectionflags	@""
	.align	4
.nv.constant0.ni_attn:
	.zero		896


//--------------------- SYMBOLS --------------------------

	.type		.nv.reservedSmem.offset0,@object
	.size		.nv.reservedSmem.offset0,0x4
